//
// Generated by NVIDIA NVVM Compiler
//
// Compiler Build ID: CL-36424714
// Cuda compilation tools, release 13.0, V13.0.88
// Based on NVVM 20.0.0
//

.version 9.0
.target sm_100
.address_size 64

	// .globl	_Z16torch_sum_kernelPK13__nv_bfloat16S1_PS_ii

.visible .entry _Z16torch_sum_kernelPK13__nv_bfloat16S1_PS_ii(
	.param .u64 .ptr .align 1 _Z16torch_sum_kernelPK13__nv_bfloat16S1_PS_ii_param_0,
	.param .u64 .ptr .align 1 _Z16torch_sum_kernelPK13__nv_bfloat16S1_PS_ii_param_1,
	.param .u64 .ptr .align 1 _Z16torch_sum_kernelPK13__nv_bfloat16S1_PS_ii_param_2,
	.param .u32 _Z16torch_sum_kernelPK13__nv_bfloat16S1_PS_ii_param_3,
	.param .u32 _Z16torch_sum_kernelPK13__nv_bfloat16S1_PS_ii_param_4
)
{
	.reg .pred 	%p<10>;
	.reg .b16 	%rs<62>;
	.reg .b32 	%r<80>;
	.reg .b32 	%f<54>;
	.reg .b64 	%rd<49>;

	ld.param.u64 	%rd7, [_Z16torch_sum_kernelPK13__nv_bfloat16S1_PS_ii_param_0];
	ld.param.u64 	%rd8, [_Z16torch_sum_kernelPK13__nv_bfloat16S1_PS_ii_param_1];
	ld.param.u64 	%rd6, [_Z16torch_sum_kernelPK13__nv_bfloat16S1_PS_ii_param_2];
	ld.param.u32 	%r39, [_Z16torch_sum_kernelPK13__nv_bfloat16S1_PS_ii_param_3];
	ld.param.u32 	%r40, [_Z16torch_sum_kernelPK13__nv_bfloat16S1_PS_ii_param_4];
	cvta.to.global.u64 	%rd1, %rd8;
	cvta.to.global.u64 	%rd2, %rd7;
	mov.u32 	%r1, %ctaid.x;
	mov.u32 	%r2, %tid.x;
	setp.lt.s32 	%p1, %r40, 1;
	mov.f32 	%f53, 0f00000000;
	@%p1 bra 	$L__BB0_12;
	and.b32  	%r3, %r40, 7;
	setp.lt.u32 	%p2, %r40, 8;
	mov.f32 	%f53, 0f00000000;
	mov.b32 	%r78, 0;
	@%p2 bra 	$L__BB0_4;
	and.b32  	%r78, %r40, 2147483640;
	neg.s32 	%r76, %r78;
	mad.lo.s32 	%r75, %r1, %r39, %r2;
	mul.lo.s32 	%r42, %r39, %r39;
	shl.b32 	%r7, %r42, 3;
	mad.lo.s32 	%r43, %r39, 7, %r1;
	mad.lo.s32 	%r74, %r39, %r43, %r2;
	mad.lo.s32 	%r44, %r39, 6, %r1;
	mad.lo.s32 	%r73, %r39, %r44, %r2;
	mad.lo.s32 	%r45, %r39, 5, %r1;
	mad.lo.s32 	%r72, %r39, %r45, %r2;
	shl.b32 	%r46, %r39, 2;
	add.s32 	%r47, %r1, %r46;
	mad.lo.s32 	%r71, %r39, %r47, %r2;
	mad.lo.s32 	%r48, %r39, 3, %r1;
	mad.lo.s32 	%r70, %r39, %r48, %r2;
	shl.b32 	%r49, %r39, 1;
	add.s32 	%r50, %r1, %r49;
	mad.lo.s32 	%r69, %r39, %r50, %r2;
	add.s64 	%rd48, %rd2, 8;
	add.s32 	%r51, %r1, %r39;
	mad.lo.s32 	%r68, %r39, %r51, %r2;
	mov.f32 	%f53, 0f00000000;
$L__BB0_3:
	.pragma "nounroll";
	mul.wide.s32 	%rd9, %r75, 2;
	add.s64 	%rd10, %rd1, %rd9;
	ld.global.u16 	%rs2, [%rd48+-8];
	ld.global.u16 	%rs3, [%rd10];
	// begin inline asm
	{ mul.bf16 %rs1,%rs2,%rs3; }

	// end inline asm
	// begin inline asm
	{ cvt.f32.bf16 %f17, %rs1;}

	// end inline asm
	add.f32 	%f25, %f53, %f17;
	mul.wide.s32 	%rd11, %r68, 2;
	add.s64 	%rd12, %rd1, %rd11;
	ld.global.u16 	%rs6, [%rd48+-6];
	ld.global.u16 	%rs7, [%rd12];
	// begin inline asm
	{ mul.bf16 %rs5,%rs6,%rs7; }

	// end inline asm
	// begin inline asm
	{ cvt.f32.bf16 %f18, %rs5;}

	// end inline asm
	add.f32 	%f26, %f25, %f18;
	mul.wide.s32 	%rd13, %r69, 2;
	add.s64 	%rd14, %rd1, %rd13;
	ld.global.u16 	%rs10, [%rd48+-4];
	ld.global.u16 	%rs11, [%rd14];
	// begin inline asm
	{ mul.bf16 %rs9,%rs10,%rs11; }

	// end inline asm
	// begin inline asm
	{ cvt.f32.bf16 %f19, %rs9;}

	// end inline asm
	add.f32 	%f27, %f26, %f19;
	mul.wide.s32 	%rd15, %r70, 2;
	add.s64 	%rd16, %rd1, %rd15;
	ld.global.u16 	%rs14, [%rd48+-2];
	ld.global.u16 	%rs15, [%rd16];
	// begin inline asm
	{ mul.bf16 %rs13,%rs14,%rs15; }

	// end inline asm
	// begin inline asm
	{ cvt.f32.bf16 %f20, %rs13;}

	// end inline asm
	add.f32 	%f28, %f27, %f20;
	mul.wide.s32 	%rd17, %r71, 2;
	add.s64 	%rd18, %rd1, %rd17;
	ld.global.u16 	%rs18, [%rd48];
	ld.global.u16 	%rs19, [%rd18];
	// begin inline asm
	{ mul.bf16 %rs17,%rs18,%rs19; }

	// end inline asm
	// begin inline asm
	{ cvt.f32.bf16 %f21, %rs17;}

	// end inline asm
	add.f32 	%f29, %f28, %f21;
	mul.wide.s32 	%rd19, %r72, 2;
	add.s64 	%rd20, %rd1, %rd19;
	ld.global.u16 	%rs22, [%rd48+2];
	ld.global.u16 	%rs23, [%rd20];
	// begin inline asm
	{ mul.bf16 %rs21,%rs22,%rs23; }

	// end inline asm
	// begin inline asm
	{ cvt.f32.bf16 %f22, %rs21;}

	// end inline asm
	add.f32 	%f30, %f29, %f22;
	mul.wide.s32 	%rd21, %r73, 2;
	add.s64 	%rd22, %rd1, %rd21;
	ld.global.u16 	%rs26, [%rd48+4];
	ld.global.u16 	%rs27, [%rd22];
	// begin inline asm
	{ mul.bf16 %rs25,%rs26,%rs27; }

	// end inline asm
	// begin inline asm
	{ cvt.f32.bf16 %f23, %rs25;}

	// end inline asm
	add.f32 	%f31, %f30, %f23;
	mul.wide.s32 	%rd23, %r74, 2;
	add.s64 	%rd24, %rd1, %rd23;
	ld.global.u16 	%rs30, [%rd48+6];
	ld.global.u16 	%rs31, [%rd24];
	// begin inline asm
	{ mul.bf16 %rs29,%rs30,%rs31; }

	// end inline asm
	// begin inline asm
	{ cvt.f32.bf16 %f24, %rs29;}

	// end inline asm
	add.f32 	%f53, %f31, %f24;
	add.s32 	%r76, %r76, 8;
	add.s32 	%r75, %r75, %r7;
	add.s32 	%r74, %r74, %r7;
	add.s32 	%r73, %r73, %r7;
	add.s32 	%r72, %r72, %r7;
	add.s32 	%r71, %r71, %r7;
	add.s32 	%r70, %r70, %r7;
	add.s32 	%r69, %r69, %r7;
	add.s64 	%rd48, %rd48, 16;
	add.s32 	%r68, %r68, %r7;
	setp.ne.s32 	%p3, %r76, 0;
	@%p3 bra 	$L__BB0_3;
$L__BB0_4:
	setp.eq.s32 	%p4, %r3, 0;
	@%p4 bra 	$L__BB0_12;
	and.b32  	%r34, %r40, 3;
	setp.lt.u32 	%p5, %r3, 4;
	@%p5 bra 	$L__BB0_7;
	mul.wide.u32 	%rd25, %r78, 2;
	add.s64 	%rd26, %rd2, %rd25;
	mad.lo.s32 	%r52, %r78, %r39, %r1;
	mad.lo.s32 	%r53, %r52, %r39, %r2;
	mul.wide.s32 	%rd27, %r53, 2;
	add.s64 	%rd28, %rd1, %rd27;
	ld.global.u16 	%rs34, [%rd26];
	ld.global.u16 	%rs35, [%rd28];
	// begin inline asm
	{ mul.bf16 %rs33,%rs34,%rs35; }

	// end inline asm
	// begin inline asm
	{ cvt.f32.bf16 %f33, %rs33;}

	// end inline asm
	add.f32 	%f37, %f53, %f33;
	add.s32 	%r54, %r52, %r39;
	mad.lo.s32 	%r55, %r54, %r39, %r2;
	mul.wide.s32 	%rd29, %r55, 2;
	add.s64 	%rd30, %rd1, %rd29;
	ld.global.u16 	%rs38, [%rd26+2];
	ld.global.u16 	%rs39, [%rd30];
	// begin inline asm
	{ mul.bf16 %rs37,%rs38,%rs39; }

	// end inline asm
	// begin inline asm
	{ cvt.f32.bf16 %f34, %rs37;}

	// end inline asm
	add.f32 	%f38, %f37, %f34;
	add.s32 	%r56, %r54, %r39;
	mad.lo.s32 	%r57, %r56, %r39, %r2;
	mul.wide.s32 	%rd31, %r57, 2;
	add.s64 	%rd32, %rd1, %rd31;
	ld.global.u16 	%rs42, [%rd26+4];
	ld.global.u16 	%rs43, [%rd32];
	// begin inline asm
	{ mul.bf16 %rs41,%rs42,%rs43; }

	// end inline asm
	// begin inline asm
	{ cvt.f32.bf16 %f35, %rs41;}

	// end inline asm
	add.f32 	%f39, %f38, %f35;
	add.s32 	%r58, %r56, %r39;
	mad.lo.s32 	%r59, %r58, %r39, %r2;
	mul.wide.s32 	%rd33, %r59, 2;
	add.s64 	%rd34, %rd1, %rd33;
	ld.global.u16 	%rs46, [%rd26+6];
	ld.global.u16 	%rs47, [%rd34];
	// begin inline asm
	{ mul.bf16 %rs45,%rs46,%rs47; }

	// end inline asm
	// begin inline asm
	{ cvt.f32.bf16 %f36, %rs45;}

	// end inline asm
	add.f32 	%f53, %f39, %f36;
	add.s32 	%r78, %r78, 4;
$L__BB0_7:
	setp.eq.s32 	%p6, %r34, 0;
	@%p6 bra 	$L__BB0_12;
	setp.eq.s32 	%p7, %r34, 1;
	@%p7 bra 	$L__BB0_10;
	mul.wide.u32 	%rd35, %r78, 2;
	add.s64 	%rd36, %rd2, %rd35;
	mad.lo.s32 	%r60, %r78, %r39, %r1;
	mad.lo.s32 	%r61, %r60, %r39, %r2;
	mul.wide.s32 	%rd37, %r61, 2;
	add.s64 	%rd38, %rd1, %rd37;
	ld.global.u16 	%rs50, [%rd36];
	ld.global.u16 	%rs51, [%rd38];
	// begin inline asm
	{ mul.bf16 %rs49,%rs50,%rs51; }

	// end inline asm
	// begin inline asm
	{ cvt.f32.bf16 %f41, %rs49;}

	// end inline asm
	add.f32 	%f43, %f53, %f41;
	add.s32 	%r62, %r60, %r39;
	mad.lo.s32 	%r63, %r62, %r39, %r2;
	mul.wide.s32 	%rd39, %r63, 2;
	add.s64 	%rd40, %rd1, %rd39;
	ld.global.u16 	%rs54, [%rd36+2];
	ld.global.u16 	%rs55, [%rd40];
	// begin inline asm
	{ mul.bf16 %rs53,%rs54,%rs55; }

	// end inline asm
	// begin inline asm
	{ cvt.f32.bf16 %f42, %rs53;}

	// end inline asm
	add.f32 	%f53, %f43, %f42;
	add.s32 	%r78, %r78, 2;
$L__BB0_10:
	and.b32  	%r64, %r40, 1;
	setp.eq.b32 	%p8, %r64, 1;
	not.pred 	%p9, %p8;
	@%p9 bra 	$L__BB0_12;
	mul.wide.u32 	%rd41, %r78, 2;
	add.s64 	%rd42, %rd2, %rd41;
	mad.lo.s32 	%r65, %r78, %r39, %r1;
	mad.lo.s32 	%r66, %r65, %r39, %r2;
	mul.wide.s32 	%rd43, %r66, 2;
	add.s64 	%rd44, %rd1, %rd43;
	ld.global.u16 	%rs58, [%rd42];
	ld.global.u16 	%rs59, [%rd44];
	// begin inline asm
	{ mul.bf16 %rs57,%rs58,%rs59; }

	// end inline asm
	// begin inline asm
	{ cvt.f32.bf16 %f44, %rs57;}

	// end inline asm
	add.f32 	%f53, %f53, %f44;
$L__BB0_12:
	cvta.to.global.u64 	%rd45, %rd6;
	// begin inline asm
	{  cvt.rn.bf16.f32 %rs61, %f53;}

	// end inline asm
	mad.lo.s32 	%r67, %r39, %r1, %r2;
	mul.wide.s32 	%rd46, %r67, 2;
	add.s64 	%rd47, %rd45, %rd46;
	st.global.u16 	[%rd47], %rs61;
	ret;

}


// ===== COMPILED SASS (sm_100) =====

	.target	sm_100

	.elftype	@"ET_EXEC"


//--------------------- .note.nv.tkinfo           --------------------------
	.section	.note.nv.tkinfo,"",@"SHT_NOTE"
	.sectionflags	@"SHF_NOTE_NV_TKINFO"
	.tkinfo
        /*0018*/ 	.word	0x00000002
        /*0030*/ 	.string	""
        /*0030*/ 	.string	"ptxas"
        /*0030*/ 	.string	"Cuda compilation tools, release 13.0, V13.0.88"
        /*0030*/ 	.string	"Build cuda_13.0.r13.0/compiler.36424714_0"
        /*0030*/ 	.string	"-arch sm_100 -m 64 "



//--------------------- .note.nv.cuinfo           --------------------------
	.section	.note.nv.cuinfo,"",@"SHT_NOTE"
	.sectionflags	@"SHF_NOTE_NV_CUINFO"
        /*0018*/ 	.short	0x0002
        /*001a*/ 	.short	0x0064
        /*001c*/ 	.short	0x0082
	.zero		2


//--------------------- .nv.info                  --------------------------
	.section	.nv.info,"",@"SHT_CUDA_INFO"
	.align	4


	//----- nvinfo : EIATTR_REGCOUNT
	.align		4
        /*0000*/ 	.byte	0x04, 0x2f
        /*0002*/ 	.short	(.L_1 - .L_0)
	.align		4
.L_0:
        /*0004*/ 	.word	index@(_Z16torch_sum_kernelPK13__nv_bfloat16S1_PS_ii)
        /*0008*/ 	.word	0x00000028


	//----- nvinfo : EIATTR_FRAME_SIZE
	.align		4
.L_1:
        /*000c*/ 	.byte	0x04, 0x11
        /*000e*/ 	.short	(.L_3 - .L_2)
	.align		4
.L_2:
        /*0010*/ 	.word	index@(_Z16torch_sum_kernelPK13__nv_bfloat16S1_PS_ii)
        /*0014*/ 	.word	0x00000000


	//----- nvinfo : EIATTR_MIN_STACK_SIZE
	.align		4
.L_3:
        /*0018*/ 	.byte	0x04, 0x12
        /*001a*/ 	.short	(.L_5 - .L_4)
	.align		4
.L_4:
        /*001c*/ 	.word	index@(_Z16torch_sum_kernelPK13__nv_bfloat16S1_PS_ii)
        /*0020*/ 	.word	0x00000000
.L_5:


//--------------------- .nv.compat                --------------------------
	.section	.nv.compat,"",@"SHT_CUDA_COMPAT_INFO"
	.align	4
        /*0000*/ 	.byte	0x02, 0x09, 0x00, 0x00, 0x02, 0x02, 0x01, 0x00, 0x02, 0x05, 0x05, 0x00, 0x03, 0x07, 0x01, 0x01
        /*0010*/ 	.byte	0x02, 0x03, 0x00, 0x00, 0x02, 0x06, 0x01, 0x00, 0x04, 0x0b, 0x08, 0x00, 0x09, 0x00, 0x00, 0x00
        /*0020*/ 	.byte	0x00, 0x00, 0x00, 0x00


//--------------------- .nv.info._Z16torch_sum_kernelPK13__nv_bfloat16S1_PS_ii --------------------------
	.section	.nv.info._Z16torch_sum_kernelPK13__nv_bfloat16S1_PS_ii,"",@"SHT_CUDA_INFO"
	.sectionflags	@""
	.align	4


	//----- nvinfo : EIATTR_CUDA_API_VERSION
	.align		4
        /*0000*/ 	.byte	0x04, 0x37
        /*0002*/ 	.short	(.L_7 - .L_6)
.L_6:
        /*0004*/ 	.word	0x00000082


	//----- nvinfo : EIATTR_KPARAM_INFO
	.align		4
.L_7:
        /*0008*/ 	.byte	0x04, 0x17
        /*000a*/ 	.short	(.L_9 - .L_8)
.L_8:
        /*000c*/ 	.word	0x00000000
        /*0010*/ 	.short	0x0004
        /*0012*/ 	.short	0x001c
        /*0014*/ 	.byte	0x00, 0xf0, 0x11, 0x00


	//----- nvinfo : EIATTR_KPARAM_INFO
	.align		4
.L_9:
        /*0018*/ 	.byte	0x04, 0x17
        /*001a*/ 	.short	(.L_11 - .L_10)
.L_10:
        /*001c*/ 	.word	0x00000000
        /*0020*/ 	.short	0x0003
        /*0022*/ 	.short	0x0018
        /*0024*/ 	.byte	0x00, 0xf0, 0x11, 0x00


	//----- nvinfo : EIATTR_KPARAM_INFO
	.align		4
.L_11:
        /*0028*/ 	.byte	0x04, 0x17
        /*002a*/ 	.short	(.L_13 - .L_12)
.L_12:
        /*002c*/ 	.word	0x00000000
        /*0030*/ 	.short	0x0002
        /*0032*/ 	.short	0x0010
        /*0034*/ 	.byte	0x00, 0xf5, 0x21, 0x00


	//----- nvinfo : EIATTR_KPARAM_INFO
	.align		4
.L_13:
        /*0038*/ 	.byte	0x04, 0x17
        /*003a*/ 	.short	(.L_15 - .L_14)
.L_14:
        /*003c*/ 	.word	0x00000000
        /*0040*/ 	.short	0x0001
        /*0042*/ 	.short	0x0008
        /*0044*/ 	.byte	0x00, 0xf5, 0x21, 0x00


	//----- nvinfo : EIATTR_KPARAM_INFO
	.align		4
.L_15:
        /*0048*/ 	.byte	0x04, 0x17
        /*004a*/ 	.short	(.L_17 - .L_16)
.L_16:
        /*004c*/ 	.word	0x00000000
        /*0050*/ 	.short	0x0000
        /*0052*/ 	.short	0x0000
        /*0054*/ 	.byte	0x00, 0xf5, 0x21, 0x00


	//----- nvinfo : EIATTR_SPARSE_MMA_MASK
	.align		4
.L_17:
        /*0058*/ 	.byte	0x03, 0x50
        /*005a*/ 	.short	0x0000


	//----- nvinfo : EIATTR_MAXREG_COUNT
	.align		4
        /*005c*/ 	.byte	0x03, 0x1b
        /*005e*/ 	.short	0x00ff


	//----- nvinfo : EIATTR_MERCURY_ISA_VERSION
	.align		4
        /*0060*/ 	.byte	0x03, 0x5f
        /*0062*/ 	.short	0x0101


	//----- nvinfo : EIATTR_VRC_CTA_INIT_COUNT
	.align		4
        /*0064*/ 	.byte	0x02, 0x4a
	.zero		1
	.zero		1


	//----- nvinfo : EIATTR_EXIT_INSTR_OFFSETS
	.align		4
        /*0068*/ 	.byte	0x04, 0x1c
        /*006a*/ 	.short	(.L_19 - .L_18)


	//   ....[0]....
.L_18:
        /*006c*/ 	.word	0x00000c00


	//----- nvinfo : EIATTR_CBANK_PARAM_SIZE
	.align		4
.L_19:
        /*0070*/ 	.byte	0x03, 0x19
        /*0072*/ 	.short	0x0020


	//----- nvinfo : EIATTR_PARAM_CBANK
	.align		4
        /*0074*/ 	.byte	0x04, 0x0a
        /*0076*/ 	.short	(.L_21 - .L_20)
	.align		4
.L_20:
        /*0078*/ 	.word	index@(.nv.constant0._Z16torch_sum_kernelPK13__nv_bfloat16S1_PS_ii)
        /*007c*/ 	.short	0x0380
        /*007e*/ 	.short	0x0020


	//----- nvinfo : EIATTR_SW_WAR
	.align		4
.L_21:
        /*0080*/ 	.byte	0x04, 0x36
        /*0082*/ 	.short	(.L_23 - .L_22)
.L_22:
        /*0084*/ 	.word	0x00000008
.L_23:


//--------------------- .nv.callgraph             --------------------------
	.section	.nv.callgraph,"",@"SHT_CUDA_CALLGRAPH"
	.align	4
	.sectionentsize	8
	.align		4
        /*0000*/ 	.word	0x00000000
	.align		4
        /*0004*/ 	.word	0xffffffff
	.align		4
        /*0008*/ 	.word	0x00000000
	.align		4
        /*000c*/ 	.word	0xfffffffe
	.align		4
        /*0010*/ 	.word	0x00000000
	.align		4
        /*0014*/ 	.word	0xfffffffd
	.align		4
        /*0018*/ 	.word	0x00000000
	.align		4
        /*001c*/ 	.word	0xfffffffc


//--------------------- .text._Z16torch_sum_kernelPK13__nv_bfloat16S1_PS_ii --------------------------
	.section	.text._Z16torch_sum_kernelPK13__nv_bfloat16S1_PS_ii,"ax",@progbits
	.align	128
        .global         _Z16torch_sum_kernelPK13__nv_bfloat16S1_PS_ii
        .type           _Z16torch_sum_kernelPK13__nv_bfloat16S1_PS_ii,@function
        .size           _Z16torch_sum_kernelPK13__nv_bfloat16S1_PS_ii,(.L_x_5 - _Z16torch_sum_kernelPK13__nv_bfloat16S1_PS_ii)
        .other          _Z16torch_sum_kernelPK13__nv_bfloat16S1_PS_ii,@"STO_CUDA_ENTRY STV_DEFAULT"
_Z16torch_sum_kernelPK13__nv_bfloat16S1_PS_ii:
.text._Z16torch_sum_kernelPK13__nv_bfloat16S1_PS_ii:
[----:B------:R-:W-:Y:S08]  /*0000*/  LDC R1, c[0x0][0x37c] ;  /* 0x0000df00ff017b82 */ /* 0x000ff00000000800 */
[----:B------:R-:W0:Y:S01]  /*0010*/  LDC R0, c[0x0][0x39c] ;  /* 0x0000e700ff007b82 */ /* 0x000e220000000800 */
[----:B------:R-:W1:Y:S01]  /*0020*/  S2R R2, SR_CTAID.X ;  /* 0x0000000000027919 */ /* 0x000e620000002500 */
[----:B------:R-:W2:Y:S01]  /*0030*/  LDCU.64 UR6, c[0x0][0x358] ;  /* 0x00006b00ff0677ac */ /* 0x000ea20008000a00 */
[----:B------:R-:W-:Y:S01]  /*0040*/  HFMA2 R28, -RZ, RZ, 0, 0 ;  /* 0x00000000ff1c7431 */ /* 0x000fe200000001ff */
[----:B------:R-:W3:Y:S01]  /*0050*/  S2R R3, SR_TID.X ;  /* 0x0000000000037919 */ /* 0x000ee20000002100 */
[----:B0-----:R-:W-:-:S13]  /*0060*/  ISETP.GE.AND P0, PT, R0, 0x1, PT ;  /* 0x000000010000780c */ /* 0x001fda0003f06270 */
[----:B-123--:R-:W-:Y:S05]  /*0070*/  @!P0 BRA `(.L_x_0) ;  /* 0x0000000800c88947 */ /* 0x00efea0003800000 */
[C---:B------:R-:W-:Y:S02]  /*0080*/  ISETP.GE.U32.AND P1, PT, R0.reuse, 0x8, PT ;  /* 0x000000080000780c */ /* 0x040fe40003f26070 */
[----:B------:R-:W-:Y:S02]  /*0090*/  LOP3.LUT R5, R0, 0x7, RZ, 0xc0, !PT ;  /* 0x0000000700057812 */ /* 0x000fe400078ec0ff */
[----:B------:R-:W-:Y:S02]  /*00a0*/  MOV R28, RZ ;  /* 0x000000ff001c7202 */ /* 0x000fe40000000f00 */
[----:B------:R-:W-:Y:S02]  /*00b0*/  ISETP.NE.AND P0, PT, R5, RZ, PT ;  /* 0x000000ff0500720c */ /* 0x000fe40003f05270 */
[----:B------:R-:W-:-:S05]  /*00c0*/  MOV R7, RZ ;  /* 0x000000ff00077202 */ /* 0x000fca0000000f00 */
[----:B------:R-:W-:Y:S06]  /*00d0*/  @!P1 BRA `(.L_x_1) ;  /* 0x0000000400689947 */ /* 0x000fec0003800000 */
[----:B------:R-:W0:Y:S01]  /*00e0*/  LDC R15, c[0x0][0x398] ;  /* 0x0000e600ff0f7b82 */ /* 0x000e220000000800 */
[----:B------:R-:W1:Y:S01]  /*00f0*/  LDCU.64 UR4, c[0x0][0x380] ;  /* 0x00007000ff0477ac */ /* 0x000e620008000a00 */
[----:B------:R-:W-:Y:S02]  /*0100*/  LOP3.LUT R7, R0, 0x7ffffff8, RZ, 0xc0, !PT ;  /* 0x7ffffff800077812 */ /* 0x000fe400078ec0ff */
[----:B------:R-:W-:Y:S02]  /*0110*/  MOV R28, RZ ;  /* 0x000000ff001c7202 */ /* 0x000fe40000000f00 */
[----:B------:R-:W-:Y:S01]  /*0120*/  IADD3 R6, PT, PT, -R7, RZ, RZ ;  /* 0x000000ff07067210 */ /* 0x000fe20007ffe1ff */
[----:B-1----:R-:W-:-:S04]  /*0130*/  UIADD3 UR4, UP0, UPT, UR4, 0x8, URZ ;  /* 0x0000000804047890 */ /* 0x002fc8000ff1e0ff */
[----:B------:R-:W-:Y:S01]  /*0140*/  UIADD3.X UR5, UPT, UPT, URZ, UR5, URZ, UP0, !UPT ;  /* 0x00000005ff057290 */ /* 0x000fe200087fe4ff */
[C-C-:B0-----:R-:W-:Y:S01]  /*0150*/  IMAD R10, R15.reuse, 0x6, R2.reuse ;  /* 0x000000060f0a7824 */ /* 0x141fe200078e0202 */
[-C--:B------:R-:W-:Y:S01]  /*0160*/  IADD3 R20, PT, PT, R2, R15.reuse, RZ ;  /* 0x0000000f02147210 */ /* 0x080fe20007ffe0ff */
[C-C-:B------:R-:W-:Y:S01]  /*0170*/  IMAD R12, R15.reuse, 0x5, R2.reuse ;  /* 0x000000050f0c7824 */ /* 0x140fe200078e0202 */
[CC--:B------:R-:W-:Y:S01]  /*0180*/  LEA R14, R15.reuse, R2.reuse, 0x2 ;  /* 0x000000020f0e7211 */ /* 0x0c0fe200078e10ff */
[C-C-:B------:R-:W-:Y:S01]  /*0190*/  IMAD R16, R15.reuse, 0x3, R2.reuse ;  /* 0x000000030f107824 */ /* 0x140fe200078e0202 */
[C---:B------:R-:W-:Y:S01]  /*01a0*/  LEA R18, R15.reuse, R2, 0x1 ;  /* 0x000000020f127211 */ /* 0x040fe200078e08ff */
[----:B------:R-:W-:Y:S01]  /*01b0*/  IMAD R8, R15, 0x7, R2 ;  /* 0x000000070f087824 */ /* 0x000fe200078e0202 */
[----:B------:R-:W-:Y:S01]  /*01c0*/  MOV R17, UR5 ;  /* 0x0000000500117c02 */ /* 0x000fe20008000f00 */
[-CC-:B------:R-:W-:Y:S02]  /*01d0*/  IMAD R9, R10, R15.reuse, R3.reuse ;  /* 0x0000000f0a097224 */ /* 0x180fe400078e0203 */
[----:B------:R-:W-:-:S02]  /*01e0*/  IMAD R10, R12, R15, R3 ;  /* 0x0000000f0c0a7224 */ /* 0x000fc400078e0203 */
[-CC-:B------:R-:W-:Y:S01]  /*01f0*/  IMAD R12, R16, R15.reuse, R3.reuse ;  /* 0x0000000f100c7224 */ /* 0x180fe200078e0203 */
[----:B------:R-:W-:Y:S01]  /*0200*/  MOV R16, UR4 ;  /* 0x0000000400107c02 */ /* 0x000fe20008000f00 */
[-CC-:B------:R-:W-:Y:S02]  /*0210*/  IMAD R19, R20, R15.reuse, R3.reuse ;  /* 0x0000000f14137224 */ /* 0x180fe400078e0203 */
[-CC-:B------:R-:W-:Y:S02]  /*0220*/  IMAD R4, R2, R15.reuse, R3.reuse ;  /* 0x0000000f02047224 */ /* 0x180fe400078e0203 */
[-CC-:B------:R-:W-:Y:S02]  /*0230*/  IMAD R8, R8, R15.reuse, R3.reuse ;  /* 0x0000000f08087224 */ /* 0x180fe400078e0203 */
[-CC-:B------:R-:W-:Y:S02]  /*0240*/  IMAD R11, R14, R15.reuse, R3.reuse ;  /* 0x0000000f0e0b7224 */ /* 0x180fe400078e0203 */
[----:B------:R-:W-:-:S02]  /*0250*/  IMAD R13, R18, R15, R3 ;  /* 0x0000000f120d7224 */ /* 0x000fc400078e0203 */
[----:B------:R-:W-:-:S07]  /*0260*/  IMAD R20, R15, R15, RZ ;  /* 0x0000000f0f147224 */ /* 0x000fce00078e02ff */
.L_x_2:
[----:B------:R-:W0:Y:S01]  /*0270*/  LDC.64 R14, c[0x0][0x388] ;  /* 0x0000e200ff0e7b82 */ /* 0x000e220000000a00 */
[----:B------:R-:W2:Y:S04]  /*0280*/  LDG.E.U16 R23, desc[UR6][R16.64+-0x6] ;  /* 0xfffffa0610177981 */ /* 0x000ea8000c1e1500 */
[----:B------:R-:W3:Y:S04]  /*0290*/  LDG.E.U16 R18, desc[UR6][R16.64+-0x4] ;  /* 0xfffffc0610127981 */ /* 0x000ee8000c1e1500 */
[----:B------:R-:W4:Y:S04]  /*02a0*/  LDG.E.U16 R21, desc[UR6][R16.64+-0x2] ;  /* 0xfffffe0610157981 */ /* 0x000f28000c1e1500 */
[----:B------:R-:W5:Y:S04]  /*02b0*/  LDG.E.U16 R25, desc[UR6][R16.64] ;  /* 0x0000000610197981 */ /* 0x000f68000c1e1500 */
[----:B------:R-:W5:Y:S04]  /*02c0*/  LDG.E.U16 R24, desc[UR6][R16.64+-0x8] ;  /* 0xfffff80610187981 */ /* 0x000f68000c1e1500 */
[----:B------:R-:W5:Y:S01]  /*02d0*/  LDG.E.U16 R29, desc[UR6][R16.64+0x6] ;  /* 0x00000606101d7981 */ /* 0x000f62000c1e1500 */
[----:B0-----:R-:W-:-:S04]  /*02e0*/  IMAD.WIDE R32, R19, 0x2, R14 ;  /* 0x0000000213207825 */ /* 0x001fc800078e020e */
[--C-:B------:R-:W-:Y:S02]  /*02f0*/  IMAD.WIDE R36, R13, 0x2, R14.reuse ;  /* 0x000000020d247825 */ /* 0x100fe400078e020e */
[----:B------:R-:W2:Y:S02]  /*0300*/  LDG.E.U16 R32, desc[UR6][R32.64] ;  /* 0x0000000620207981 */ /* 0x000ea4000c1e1500 */
[--C-:B------:R-:W-:Y:S02]  /*0310*/  IMAD.WIDE R30, R12, 0x2, R14.reuse ;  /* 0x000000020c1e7825 */ /* 0x100fe400078e020e */
[----:B------:R-:W3:Y:S02]  /*0320*/  LDG.E.U16 R37, desc[UR6][R36.64] ;  /* 0x0000000624257981 */ /* 0x000ee4000c1e1500 */
[--C-:B------:R-:W-:Y:S02]  /*0330*/  IMAD.WIDE R26, R4, 0x2, R14.reuse ;  /* 0x00000002041a7825 */ /* 0x100fe400078e020e */
[----:B------:R-:W4:Y:S02]  /*0340*/  LDG.E.U16 R30, desc[UR6][R30.64] ;  /* 0x000000061e1e7981 */ /* 0x000f24000c1e1500 */
[----:B------:R-:W-:-:S02]  /*0350*/  IMAD.WIDE R34, R11, 0x2, R14 ;  /* 0x000000020b227825 */ /* 0x000fc400078e020e */
[----:B------:R3:W5:Y:S04]  /*0360*/  LDG.E.U16 R27, desc[UR6][R26.64] ;  /* 0x000000061a1b7981 */ /* 0x000768000c1e1500 */
[----:B------:R-:W5:Y:S01]  /*0370*/  LDG.E.U16 R22, desc[UR6][R34.64] ;  /* 0x0000000622167981 */ /* 0x000f62000c1e1500 */
[----:B--2---:R-:W-:Y:S02]  /*0380*/  HMUL2.BF16_V2 R23, R23.H0_H0, R32.H0_H0 ;  /* 0x2000002017177232 */ /* 0x004fe40000200800 */
[----:B------:R-:W-:-:S04]  /*0390*/  IMAD.WIDE R32, R10, 0x2, R14 ;  /* 0x000000020a207825 */ /* 0x000fc800078e020e */
[----:B---3--:R-:W-:Y:S02]  /*03a0*/  HMUL2.BF16_V2 R26, R18.H0_H0, R37.H0_H0 ;  /* 0x20000025121a7232 */ /* 0x008fe40000200800 */
[----:B------:R-:W2:Y:S04]  /*03b0*/  LDG.E.U16 R18, desc[UR6][R16.64+0x2] ;  /* 0x0000020610127981 */ /* 0x000ea8000c1e1500 */
[----:B------:R-:W2:Y:S01]  /*03c0*/  LDG.E.U16 R33, desc[UR6][R32.64] ;  /* 0x0000000620217981 */ /* 0x000ea2000c1e1500 */
[----:B----4-:R-:W-:Y:S02]  /*03d0*/  HMUL2.BF16_V2 R21, R21.H0_H0, R30.H0_H0 ;  /* 0x2000001e15157232 */ /* 0x010fe40000200800 */
[----:B------:R-:W-:-:S04]  /*03e0*/  IMAD.WIDE R30, R9, 0x2, R14 ;  /* 0x00000002091e7825 */ /* 0x000fc800078e020e */
[----:B------:R-:W-:-:S04]  /*03f0*/  IMAD.WIDE R14, R8, 0x2, R14 ;  /* 0x00000002080e7825 */ /* 0x000fc800078e020e */
[----:B-----5:R-:W-:Y:S02]  /*0400*/  HMUL2.BF16_V2 R22, R25.H0_H0, R22.H0_H0 ;  /* 0x2000001619167232 */ /* 0x020fe40000200800 */
[----:B------:R-:W-:Y:S02]  /*0410*/  HMUL2.BF16_V2 R24, R24.H0_H0, R27.H0_H0 ;  /* 0x2000001b18187232 */ /* 0x000fe40000200800 */
[----:B------:R-:W3:Y:S04]  /*0420*/  LDG.E.U16 R27, desc[UR6][R16.64+0x4] ;  /* 0x00000406101b7981 */ /* 0x000ee8000c1e1500 */
[----:B------:R0:W4:Y:S01]  /*0430*/  LDG.E.U16 R14, desc[UR6][R14.64] ;  /* 0x000000060e0e7981 */ /* 0x000122000c1e1500 */
[----:B--2---:R-:W-:-:S03]  /*0440*/  HMUL2.BF16_V2 R25, R18.H0_H0, R33.H0_H0 ;  /* 0x2000002112197232 */ /* 0x004fc60000200800 */
[----:B------:R-:W3:Y:S01]  /*0450*/  LDG.E.U16 R18, desc[UR6][R30.64] ;  /* 0x000000061e127981 */ /* 0x000ee2000c1e1500 */
[----:B------:R-:W-:Y:S02]  /*0460*/  SHF.L.U32 R33, R24, 0x10, RZ ;  /* 0x0000001018217819 */ /* 0x000fe400000006ff */
[----:B------:R-:W-:-:S03]  /*0470*/  PRMT R24, R23, 0x7610, R24 ;  /* 0x0000761017187816 */ /* 0x000fc60000000018 */
[----:B------:R-:W-:Y:S01]  /*0480*/  FADD R23, R33, R28 ;  /* 0x0000001c21177221 */ /* 0x000fe20000000000 */
[----:B------:R-:W-:Y:S02]  /*0490*/  SHF.L.U32 R24, R24, 0x10, RZ ;  /* 0x0000001018187819 */ /* 0x000fe400000006ff */
[----:B------:R-:W-:-:S03]  /*04a0*/  SHF.L.U32 R26, R26, 0x10, RZ ;  /* 0x000000101a1a7819 */ /* 0x000fc600000006ff */
[----:B------:R-:W-:Y:S01]  /*04b0*/  FADD R23, R23, R24 ;  /* 0x0000001817177221 */ /* 0x000fe20000000000 */
[----:B0-----:R-:W-:Y:S02]  /*04c0*/  PRMT R15, R22, 0x7610, R15 ;  /* 0x00007610160f7816 */ /* 0x001fe4000000000f */
[----:B------:R-:W-:Y:S01]  /*04d0*/  SHF.L.U32 R22, R21, 0x10, RZ ;  /* 0x0000001015167819 */ /* 0x000fe200000006ff */
[----:B------:R-:W-:Y:S01]  /*04e0*/  FADD R23, R23, R26 ;  /* 0x0000001a17177221 */ /* 0x000fe20000000000 */
[----:B------:R-:W-:Y:S02]  /*04f0*/  IADD3 R16, P1, PT, R16, 0x10, RZ ;  /* 0x0000001010107810 */ /* 0x000fe40007f3e0ff */
[----:B------:R-:W-:Y:S01]  /*0500*/  IADD3 R6, PT, PT, R6, 0x8, RZ ;  /* 0x0000000806067810 */ /* 0x000fe20007ffe0ff */
[----:B------:R-:W-:Y:S01]  /*0510*/  FADD R22, R23, R22 ;  /* 0x0000001617167221 */ /* 0x000fe20000000000 */
[----:B------:R-:W-:Y:S02]  /*0520*/  SHF.L.U32 R15, R15, 0x10, RZ ;  /* 0x000000100f0f7819 */ /* 0x000fe400000006ff */
[----:B------:R-:W-:Y:S01]  /*0530*/  IADD3.X R17, PT, PT, RZ, R17, RZ, P1, !PT ;  /* 0x00000011ff117210 */ /* 0x000fe20000ffe4ff */
[----:B----4-:R-:W-:Y:S01]  /*0540*/  HMUL2.BF16_V2 R29, R29.H0_H0, R14.H0_H0 ;  /* 0x2000000e1d1d7232 */ /* 0x010fe20000200800 */
[----:B------:R-:W-:Y:S01]  /*0550*/  ISETP.NE.AND P1, PT, R6, RZ, PT ;  /* 0x000000ff0600720c */ /* 0x000fe20003f25270 */
[----:B------:R-:W-:Y:S01]  /*0560*/  FADD R15, R22, R15 ;  /* 0x0000000f160f7221 */ /* 0x000fe20000000000 */
[----:B------:R-:W-:-:S02]  /*0570*/  SHF.L.U32 R14, R25, 0x10, RZ ;  /* 0x00000010190e7819 */ /* 0x000fc400000006ff */
[----:B------:R-:W-:-:S03]  /*0580*/  PRMT R22, R29, 0x7610, R22 ;  /* 0x000076101d167816 */ /* 0x000fc60000000016 */
[----:B------:R-:W-:Y:S01]  /*0590*/  FADD R14, R15, R14 ;  /* 0x0000000e0f0e7221 */ /* 0x000fe20000000000 */
[----:B------:R-:W-:Y:S02]  /*05a0*/  SHF.L.U32 R15, R22, 0x10, RZ ;  /* 0x00000010160f7819 */ /* 0x000fe400000006ff */
[C---:B------:R-:W-:Y:S02]  /*05b0*/  LEA R4, R20.reuse, R4, 0x3 ;  /* 0x0000000414047211 */ /* 0x040fe400078e18ff */
[C---:B------:R-:W-:Y:S02]  /*05c0*/  LEA R8, R20.reuse, R8, 0x3 ;  /* 0x0000000814087211 */ /* 0x040fe400078e18ff */
[C---:B------:R-:W-:Y:S02]  /*05d0*/  LEA R9, R20.reuse, R9, 0x3 ;  /* 0x0000000914097211 */ /* 0x040fe400078e18ff */
[C---:B------:R-:W-:Y:S02]  /*05e0*/  LEA R10, R20.reuse, R10, 0x3 ;  /* 0x0000000a140a7211 */ /* 0x040fe400078e18ff */
[----:B------:R-:W-:-:S02]  /*05f0*/  LEA R11, R20, R11, 0x3 ;  /* 0x0000000b140b7211 */ /* 0x000fc400078e18ff */
[C---:B------:R-:W-:Y:S02]  /*0600*/  LEA R12, R20.reuse, R12, 0x3 ;  /* 0x0000000c140c7211 */ /* 0x040fe400078e18ff */
[C---:B------:R-:W-:Y:S02]  /*0610*/  LEA R13, R20.reuse, R13, 0x3 ;  /* 0x0000000d140d7211 */ /* 0x040fe400078e18ff */
[----:B------:R-:W-:Y:S01]  /*0620*/  LEA R19, R20, R19, 0x3 ;  /* 0x0000001314137211 */ /* 0x000fe200078e18ff */
[----:B---3--:R-:W-:-:S05]  /*0630*/  HMUL2.BF16_V2 R18, R27.H0_H0, R18.H0_H0 ;  /* 0x200000121b127232 */ /* 0x008fca0000200800 */
[----:B------:R-:W-:-:S05]  /*0640*/  SHF.L.U32 R21, R18, 0x10, RZ ;  /* 0x0000001012157819 */ /* 0x000fca00000006ff */
[----:B------:R-:W-:-:S04]  /*0650*/  FADD R14, R14, R21 ;  /* 0x000000150e0e7221 */ /* 0x000fc80000000000 */
[----:B------:R-:W-:Y:S01]  /*0660*/  FADD R28, R14, R15 ;  /* 0x0000000f0e1c7221 */ /* 0x000fe20000000000 */
[----:B------:R-:W-:Y:S06]  /*0670*/  @P1 BRA `(.L_x_2) ;  /* 0xfffffff800fc1947 */ /* 0x000fec000383ffff */
.L_x_1:
[----:B------:R-:W-:Y:S05]  /*0680*/  @!P0 BRA `(.L_x_0) ;  /* 0x0000000400448947 */ /* 0x000fea0003800000 */
[----:B------:R-:W-:Y:S02]  /*0690*/  ISETP.GE.U32.AND P0, PT, R5, 0x4, PT ;  /* 0x000000040500780c */ /* 0x000fe40003f06070 */
[----:B------:R-:W-:-:S04]  /*06a0*/  LOP3.LUT R16, R0, 0x3, RZ, 0xc0, !PT ;  /* 0x0000000300107812 */ /* 0x000fc800078ec0ff */
[----:B------:R-:W-:-:S07]  /*06b0*/  ISETP.NE.AND P1, PT, R16, RZ, PT ;  /* 0x000000ff1000720c */ /* 0x000fce0003f25270 */
[----:B------:R-:W-:Y:S06]  /*06c0*/  @!P0 BRA `(.L_x_3) ;  /* 0x00000000009c8947 */ /* 0x000fec0003800000 */
[----:B------:R-:W0:Y:S01]  /*06d0*/  LDCU UR4, c[0x0][0x398] ;  /* 0x00007300ff0477ac */ /* 0x000e220008000800 */
[----:B------:R-:W1:Y:S08]  /*06e0*/  LDC.64 R4, c[0x0][0x388] ;  /* 0x0000e200ff047b82 */ /* 0x000e700000000a00 */
[----:B------:R-:W2:Y:S01]  /*06f0*/  LDC.64 R8, c[0x0][0x380] ;  /* 0x0000e000ff087b82 */ /* 0x000ea20000000a00 */
[----:B0-----:R-:W-:-:S04]  /*0700*/  IMAD R6, R7, UR4, R2 ;  /* 0x0000000407067c24 */ /* 0x001fc8000f8e0202 */
[C---:B------:R-:W-:Y:S01]  /*0710*/  IMAD R13, R6.reuse, UR4, R3 ;  /* 0x00000004060d7c24 */ /* 0x040fe2000f8e0203 */
[----:B------:R-:W-:-:S03]  /*0720*/  IADD3 R10, PT, PT, R6, UR4, RZ ;  /* 0x00000004060a7c10 */ /* 0x000fc6000fffe0ff */
[----:B-1----:R-:W-:Y:S01]  /*0730*/  IMAD.WIDE R12, R13, 0x2, R4 ;  /* 0x000000020d0c7825 */ /* 0x002fe200078e0204 */
[----:B------:R-:W-:-:S03]  /*0740*/  IADD3 R6, PT, PT, R10, UR4, RZ ;  /* 0x000000040a067c10 */ /* 0x000fc6000fffe0ff */
[--C-:B------:R-:W-:Y:S01]  /*0750*/  IMAD R15, R10, UR4, R3.reuse ;  /* 0x000000040a0f7c24 */ /* 0x100fe2000f8e0203 */
[C---:B------:R-:W-:Y:S01]  /*0760*/  IADD3 R10, PT, PT, R6.reuse, UR4, RZ ;  /* 0x00000004060a7c10 */ /* 0x040fe2000fffe0ff */
[----:B------:R-:W-:Y:S01]  /*0770*/  IMAD R11, R6, UR4, R3 ;  /* 0x00000004060b7c24 */ /* 0x000fe2000f8e0203 */
[----:B------:R-:W3:Y:S01]  /*0780*/  LDG.E.U16 R13, desc[UR6][R12.64] ;  /* 0x000000060c0d7981 */ /* 0x000ee2000c1e1500 */
[----:B--2---:R-:W-:-:S04]  /*0790*/  IMAD.WIDE.U32 R8, R7, 0x2, R8 ;  /* 0x0000000207087825 */ /* 0x004fc800078e0008 */
[----:B------:R-:W-:Y:S01]  /*07a0*/  IMAD R19, R10, UR4, R3 ;  /* 0x000000040a137c24 */ /* 0x000fe2000f8e0203 */
[----:B------:R-:W3:Y:S01]  /*07b0*/  LDG.E.U16 R6, desc[UR6][R8.64] ;  /* 0x0000000608067981 */ /* 0x000ee2000c1e1500 */
[----:B------:R-:W-:-:S03]  /*07c0*/  IMAD.WIDE R14, R15, 0x2, R4 ;  /* 0x000000020f0e7825 */ /* 0x000fc600078e0204 */
[----:B------:R-:W2:Y:S01]  /*07d0*/  LDG.E.U16 R17, desc[UR6][R8.64+0x2] ;  /* 0x0000020608117981 */ /* 0x000ea2000c1e1500 */
[----:B------:R-:W-:-:S03]  /*07e0*/  IMAD.WIDE R10, R11, 0x2, R4 ;  /* 0x000000020b0a7825 */ /* 0x000fc600078e0204 */
[----:B------:R-:W2:Y:S01]  /*07f0*/  LDG.E.U16 R14, desc[UR6][R14.64] ;  /* 0x000000060e0e7981 */ /* 0x000ea2000c1e1500 */
[----:B------:R-:W-:-:S03]  /*0800*/  IMAD.WIDE R4, R19, 0x2, R4 ;  /* 0x0000000213047825 */ /* 0x000fc600078e0204 */
[----:B------:R-:W4:Y:S04]  /*0810*/  LDG.E.U16 R11, desc[UR6][R10.64] ;  /* 0x000000060a0b7981 */ /* 0x000f28000c1e1500 */
[----:B------:R-:W4:Y:S04]  /*0820*/  LDG.E.U16 R18, desc[UR6][R8.64+0x4] ;  /* 0x0000040608127981 */ /* 0x000f28000c1e1500 */
[----:B------:R-:W5:Y:S04]  /*0830*/  LDG.E.U16 R4, desc[UR6][R4.64] ;  /* 0x0000000604047981 */ /* 0x000f68000c1e1500 */
[----:B------:R-:W5:Y:S01]  /*0840*/  LDG.E.U16 R19, desc[UR6][R8.64+0x6] ;  /* 0x0000060608137981 */ /* 0x000f62000c1e1500 */
[----:B------:R-:W-:Y:S01]  /*0850*/  IADD3 R7, PT, PT, R7, 0x4, RZ ;  /* 0x0000000407077810 */ /* 0x000fe20007ffe0ff */
[----:B---3--:R-:W-:-:S05]  /*0860*/  HMUL2.BF16_V2 R6, R6.H0_H0, R13.H0_H0 ;  /* 0x2000000d06067232 */ /* 0x008fca0000200800 */
[----:B------:R-:W-:Y:S01]  /*0870*/  SHF.L.U32 R13, R6, 0x10, RZ ;  /* 0x00000010060d7819 */ /* 0x000fe200000006ff */
[----:B--2---:R-:W-:-:S04]  /*0880*/  HMUL2.BF16_V2 R12, R17.H0_H0, R14.H0_H0 ;  /* 0x2000000e110c7232 */ /* 0x004fc80000200800 */
[----:B------:R-:W-:Y:S01]  /*0890*/  FADD R13, R28, R13 ;  /* 0x0000000d1c0d7221 */ /* 0x000fe20000000000 */
[----:B----4-:R-:W-:Y:S01]  /*08a0*/  HMUL2.BF16_V2 R11, R18.H0_H0, R11.H0_H0 ;  /* 0x2000000b120b7232 */ /* 0x010fe20000200800 */
[----:B------:R-:W-:-:S04]  /*08b0*/  SHF.L.U32 R12, R12, 0x10, RZ ;  /* 0x000000100c0c7819 */ /* 0x000fc800000006ff */
[----:B------:R-:W-:Y:S01]  /*08c0*/  PRMT R6, R11, 0x7610, R6 ;  /* 0x000076100b067816 */ /* 0x000fe20000000006 */
[----:B-----5:R-:W-:-:S03]  /*08d0*/  HMUL2.BF16_V2 R19, R19.H0_H0, R4.H0_H0 ;  /* 0x2000000413137232 */ /* 0x020fc60000200800 */
[----:B------:R-:W-:Y:S01]  /*08e0*/  SHF.L.U32 R5, R6, 0x10, RZ ;  /* 0x0000001006057819 */ /* 0x000fe200000006ff */
[----:B------:R-:W-:Y:S01]  /*08f0*/  FADD R12, R13, R12 ;  /* 0x0000000c0d0c7221 */ /* 0x000fe20000000000 */
[----:B------:R-:W-:-:S03]  /*0900*/  PRMT R4, R19, 0x7610, R4 ;  /* 0x0000761013047816 */ /* 0x000fc60000000004 */
[----:B------:R-:W-:Y:S01]  /*0910*/  FADD R5, R12, R5 ;  /* 0x000000050c057221 */ /* 0x000fe20000000000 */
[----:B------:R-:W-:-:S05]  /*0920*/  SHF.L.U32 R4, R4, 0x10, RZ ;  /* 0x0000001004047819 */ /* 0x000fca00000006ff */
[----:B------:R-:W-:-:S07]  /*0930*/  FADD R28, R5, R4 ;  /* 0x00000004051c7221 */ /* 0x000fce0000000000 */
.L_x_3:
[----:B------:R-:W-:Y:S05]  /*0940*/  @!P1 BRA `(.L_x_0) ;  /* 0x0000000000949947 */ /* 0x000fea0003800000 */
[----:B------:R-:W-:Y:S01]  /*0950*/  ISETP.NE.AND P0, PT, R16, 0x1, PT ;  /* 0x000000011000780c */ /* 0x000fe20003f05270 */
[----:B------:R-:W0:Y:S01]  /*0960*/  LDC.64 R10, c[0x0][0x380] ;  /* 0x0000e000ff0a7b82 */ /* 0x000e220000000a00 */
[----:B------:R-:W-:-:S04]  /*0970*/  LOP3.LUT R0, R0, 0x1, RZ, 0xc0, !PT ;  /* 0x0000000100007812 */ /* 0x000fc800078ec0ff */
[----:B------:R-:W-:-:S03]  /*0980*/  ISETP.NE.U32.AND P1, PT, R0, 0x1, PT ;  /* 0x000000010000780c */ /* 0x000fc60003f25070 */
[----:B------:R-:W1:Y:S08]  /*0990*/  LDC.64 R12, c[0x0][0x388] ;  /* 0x0000e200ff0c7b82 */ /* 0x000e700000000a00 */
[----:B------:R-:W2:Y:S08]  /*09a0*/  @P0 LDC R6, c[0x0][0x398] ;  /* 0x0000e600ff060b82 */ /* 0x000eb00000000800 */
[----:B------:R-:W3:Y:S01]  /*09b0*/  @!P1 LDC R16, c[0x0][0x398] ;  /* 0x0000e600ff109b82 */ /* 0x000ee20000000800 */
[----:B0-----:R-:W-:-:S07]  /*09c0*/  @P0 IMAD.WIDE.U32 R10, R7, 0x2, R10 ;  /* 0x00000002070a0825 */ /* 0x001fce00078e000a */
[----:B------:R-:W0:Y:S08]  /*09d0*/  LDC.64 R8, c[0x0][0x380] ;  /* 0x0000e000ff087b82 */ /* 0x000e300000000a00 */
[----:B------:R-:W4:Y:S01]  /*09e0*/  LDC.64 R4, c[0x0][0x388] ;  /* 0x0000e200ff047b82 */ /* 0x000f220000000a00 */
[C---:B--2---:R-:W-:Y:S01]  /*09f0*/  @P0 IMAD R15, R7.reuse, R6, R2 ;  /* 0x00000006070f0224 */ /* 0x044fe200078e0202 */
[----:B------:R-:W-:-:S04]  /*0a00*/  @P0 IADD3 R7, PT, PT, R7, 0x2, RZ ;  /* 0x0000000207070810 */ /* 0x000fc80007ffe0ff */
[CC--:B------:R-:W-:Y:S01]  /*0a10*/  @P0 IADD3 R0, PT, PT, R15.reuse, R6.reuse, RZ ;  /* 0x000000060f000210 */ /* 0x0c0fe20007ffe0ff */
[----:B------:R-:W-:-:S04]  /*0a20*/  @P0 IMAD R15, R15, R6, R3 ;  /* 0x000000060f0f0224 */ /* 0x000fc800078e0203 */
[----:B------:R-:W-:Y:S02]  /*0a30*/  @P0 IMAD R17, R0, R6, R3 ;  /* 0x0000000600110224 */ /* 0x000fe400078e0203 */
[----:B---3--:R-:W-:Y:S01]  /*0a40*/  @!P1 IMAD R0, R7, R16, R2 ;  /* 0x0000001007009224 */ /* 0x008fe200078e0202 */
[----:B------:R-:W2:Y:S01]  /*0a50*/  @P0 LDG.E.U16 R6, desc[UR6][R10.64+0x2] ;  /* 0x000002060a060981 */ /* 0x000ea2000c1e1500 */
[----:B-1----:R-:W-:-:S04]  /*0a60*/  @P0 IMAD.WIDE R14, R15, 0x2, R12 ;  /* 0x000000020f0e0825 */ /* 0x002fc800078e020c */
[----:B------:R-:W-:Y:S02]  /*0a70*/  @P0 IMAD.WIDE R12, R17, 0x2, R12 ;  /* 0x00000002110c0825 */ /* 0x000fe400078e020c */
[----:B------:R-:W3:Y:S02]  /*0a80*/  @P0 LDG.E.U16 R15, desc[UR6][R14.64] ;  /* 0x000000060e0f0981 */ /* 0x000ee4000c1e1500 */
[----:B------:R-:W-:Y:S02]  /*0a90*/  @!P1 IMAD R17, R0, R16, R3 ;  /* 0x0000001000119224 */ /* 0x000fe400078e0203 */
[----:B0-----:R-:W-:Y:S01]  /*0aa0*/  @!P1 IMAD.WIDE.U32 R8, R7, 0x2, R8 ;  /* 0x0000000207089825 */ /* 0x001fe200078e0008 */
[----:B------:R-:W3:Y:S03]  /*0ab0*/  @P0 LDG.E.U16 R0, desc[UR6][R10.64] ;  /* 0x000000060a000981 */ /* 0x000ee6000c1e1500 */
[----:B----4-:R-:W-:Y:S01]  /*0ac0*/  @!P1 IMAD.WIDE R4, R17, 0x2, R4 ;  /* 0x0000000211049825 */ /* 0x010fe200078e0204 */
[----:B------:R-:W2:Y:S04]  /*0ad0*/  @P0 LDG.E.U16 R13, desc[UR6][R12.64] ;  /* 0x000000060c0d0981 */ /* 0x000ea8000c1e1500 */
[----:B------:R-:W4:Y:S04]  /*0ae0*/  @!P1 LDG.E.U16 R8, desc[UR6][R8.64] ;  /* 0x0000000608089981 */ /* 0x000f28000c1e1500 */
[----:B------:R-:W4:Y:S01]  /*0af0*/  @!P1 LDG.E.U16 R5, desc[UR6][R4.64] ;  /* 0x0000000604059981 */ /* 0x000f22000c1e1500 */
[----:B---3--:R-:W-:-:S02]  /*0b00*/  @P0 HMUL2.BF16_V2 R0, R0.H0_H0, R15.H0_H0 ;  /* 0x2000000f00000232 */ /* 0x008fc40000200800 */
[----:B--2---:R-:W-:-:S03]  /*0b10*/  @P0 HMUL2.BF16_V2 R6, R6.H0_H0, R13.H0_H0 ;  /* 0x2000000d06060232 */ /* 0x004fc60000200800 */
[----:B------:R-:W-:Y:S01]  /*0b20*/  @P0 SHF.L.U32 R7, R0, 0x10, RZ ;  /* 0x0000001000070819 */ /* 0x000fe200000006ff */
[----:B----4-:R-:W-:Y:S01]  /*0b30*/  @!P1 HMUL2.BF16_V2 R5, R8.H0_H0, R5.H0_H0 ;  /* 0x2000000508059232 */ /* 0x010fe20000200800 */
[----:B------:R-:W-:-:S03]  /*0b40*/  @P0 SHF.L.U32 R13, R6, 0x10, RZ ;  /* 0x00000010060d0819 */ /* 0x000fc600000006ff */
[----:B------:R-:W-:Y:S01]  /*0b50*/  @P0 FADD R6, R28, R7 ;  /* 0x000000071c060221 */ /* 0x000fe20000000000 */
[----:B------:R-:W-:-:S03]  /*0b60*/  @!P1 PRMT R0, R5, 0x7610, R0 ;  /* 0x0000761005009816 */ /* 0x000fc60000000000 */
[----:B------:R-:W-:Y:S01]  /*0b70*/  @P0 FADD R28, R6, R13 ;  /* 0x0000000d061c0221 */ /* 0x000fe20000000000 */
[----:B------:R-:W-:-:S05]  /*0b80*/  @!P1 SHF.L.U32 R7, R0, 0x10, RZ ;  /* 0x0000001000079819 */ /* 0x000fca00000006ff */
[----:B------:R-:W-:-:S07]  /*0b90*/  @!P1 FADD R28, R28, R7 ;  /* 0x000000071c1c9221 */ /* 0x000fce0000000000 */
.L_x_0:
[----:B------:R-:W0:Y:S01]  /*0ba0*/  LDC.64 R4, c[0x0][0x390] ;  /* 0x0000e400ff047b82 */ /* 0x000e220000000a00 */
[----:B------:R-:W1:Y:S01]  /*0bb0*/  LDCU UR4, c[0x0][0x398] ;  /* 0x00007300ff0477ac */ /* 0x000e620008000800 */
[----:B------:R-:W-:Y:S01]  /*0bc0*/  F2FP.BF16.F32.PACK_AB R28, RZ, R28 ;  /* 0x0000001cff1c723e */ /* 0x000fe200000010ff */
[----:B-1----:R-:W-:-:S04]  /*0bd0*/  IMAD R3, R2, UR4, R3 ;  /* 0x0000000402037c24 */ /* 0x002fc8000f8e0203 */
[----:B0-----:R-:W-:-:S05]  /*0be0*/  IMAD.WIDE R2, R3, 0x2, R4 ;  /* 0x0000000203027825 */ /* 0x001fca00078e0204 */
[----:B------:R-:W-:Y:S01]  /*0bf0*/  STG.E.U16 desc[UR6][R2.64], R28 ;  /* 0x0000001c02007986 */ /* 0x000fe2000c101506 */
[----:B------:R-:W-:Y:S05]  /*0c00*/  EXIT ;  /* 0x000000000000794d */ /* 0x000fea0003800000 */
.L_x_4:
[----:B------:R-:W-:-:S00]  /*0c10*/  BRA `(.L_x_4) ;  /* 0xfffffffc00fc7947 */ /* 0x000fc0000383ffff */
[----:B------:R-:W-:-:S00]  /*0c20*/  NOP ;  /* 0x0000000000007918 */ /* 0x000fc00000000000 */
        /* <DEDUP_REMOVED lines=13> */
.L_x_5:


//--------------------- .nv.shared.reserved.0     --------------------------
	.section	.nv.shared.reserved.0,"aw",@nobits
	.weak		__nv_reservedSMEM_offset_0_alias
	.size		__nv_reservedSMEM_offset_0_alias, 0, 64
	.other		__nv_reservedSMEM_offset_0_alias,@"STO_CUDA_RESERVED_SHARED STV_DEFAULT"
__nv_reservedSMEM_offset_0_alias:
	.zero		0
	.zero		64


//--------------------- .nv.constant0._Z16torch_sum_kernelPK13__nv_bfloat16S1_PS_ii --------------------------
	.section	.nv.constant0._Z16torch_sum_kernelPK13__nv_bfloat16S1_PS_ii,"a",@progbits
	.sectionflags	@""
	.align	4
.nv.constant0._Z16torch_sum_kernelPK13__nv_bfloat16S1_PS_ii:
	.zero		928


//--------------------- SYMBOLS --------------------------

	.type		.nv.reservedSmem.offset0,@object
	.size		.nv.reservedSmem.offset0,0x4
